//
// Generated by NVIDIA NVVM Compiler
//
// Compiler Build ID: CL-36424714
// Cuda compilation tools, release 13.0, V13.0.88
// Based on NVVM 20.0.0
//

.version 9.0
.target sm_100
.address_size 64

	// .globl	_Z24sigmoidActivationForwardIffEvmPT_PT0_

.visible .entry _Z24sigmoidActivationForwardIffEvmPT_PT0_(
	.param .u64 _Z24sigmoidActivationForwardIffEvmPT_PT0__param_0,
	.param .u64 .ptr .align 1 _Z24sigmoidActivationForwardIffEvmPT_PT0__param_1,
	.param .u64 .ptr .align 1 _Z24sigmoidActivationForwardIffEvmPT_PT0__param_2
)
{
	.reg .pred 	%p<2>;
	.reg .b32 	%r<7>;
	.reg .b32 	%f<15>;
	.reg .b64 	%rd<10>;

	ld.param.u64 	%rd4, [_Z24sigmoidActivationForwardIffEvmPT_PT0__param_0];
	ld.param.u64 	%rd2, [_Z24sigmoidActivationForwardIffEvmPT_PT0__param_1];
	ld.param.u64 	%rd3, [_Z24sigmoidActivationForwardIffEvmPT_PT0__param_2];
	mov.u32 	%r1, %ntid.x;
	mov.u32 	%r2, %ctaid.x;
	mov.u32 	%r3, %tid.x;
	mad.lo.s32 	%r4, %r1, %r2, %r3;
	cvt.u64.u32 	%rd1, %r4;
	setp.le.u64 	%p1, %rd4, %rd1;
	@%p1 bra 	$L__BB0_2;
	cvta.to.global.u64 	%rd5, %rd3;
	cvta.to.global.u64 	%rd6, %rd2;
	shl.b64 	%rd7, %rd1, 2;
	add.s64 	%rd8, %rd5, %rd7;
	ld.global.f32 	%f1, [%rd8];
	fma.rn.f32 	%f2, %f1, 0fBBBB989D, 0f3F000000;
	cvt.sat.f32.f32 	%f3, %f2;
	mov.f32 	%f4, 0f4B400001;
	mov.f32 	%f5, 0f437C0000;
	fma.rm.f32 	%f6, %f3, %f5, %f4;
	add.f32 	%f7, %f6, 0fCB40007F;
	neg.f32 	%f8, %f7;
	fma.rn.f32 	%f9, %f1, 0fBFB8AA3B, %f8;
	fma.rn.f32 	%f10, %f1, 0fB2A57060, %f9;
	mov.b32 	%r5, %f6;
	shl.b32 	%r6, %r5, 23;
	mov.b32 	%f11, %r6;
	ex2.approx.ftz.f32 	%f12, %f10;
	fma.rn.f32 	%f13, %f12, %f11, 0f3F800000;
	rcp.rn.f32 	%f14, %f13;
	add.s64 	%rd9, %rd6, %rd7;
	st.global.f32 	[%rd9], %f14;
$L__BB0_2:
	ret;

}
	// .globl	_Z24sigmoidActivationForwardIddEvmPT_PT0_
.visible .entry _Z24sigmoidActivationForwardIddEvmPT_PT0_(
	.param .u64 _Z24sigmoidActivationForwardIddEvmPT_PT0__param_0,
	.param .u64 .ptr .align 1 _Z24sigmoidActivationForwardIddEvmPT_PT0__param_1,
	.param .u64 .ptr .align 1 _Z24sigmoidActivationForwardIddEvmPT_PT0__param_2
)
{
	.reg .pred 	%p<5>;
	.reg .b32 	%r<20>;
	.reg .b32 	%f<3>;
	.reg .b64 	%rd<11>;
	.reg .b64 	%fd<30>;

	ld.param.u64 	%rd4, [_Z24sigmoidActivationForwardIddEvmPT_PT0__param_0];
	ld.param.u64 	%rd2, [_Z24sigmoidActivationForwardIddEvmPT_PT0__param_1];
	ld.param.u64 	%rd3, [_Z24sigmoidActivationForwardIddEvmPT_PT0__param_2];
	mov.u32 	%r4, %ntid.x;
	mov.u32 	%r5, %ctaid.x;
	mov.u32 	%r6, %tid.x;
	mad.lo.s32 	%r7, %r4, %r5, %r6;
	cvt.u64.u32 	%rd1, %r7;
	setp.le.u64 	%p1, %rd4, %rd1;
	@%p1 bra 	$L__BB1_5;
	cvta.to.global.u64 	%rd5, %rd3;
	shl.b64 	%rd6, %rd1, 3;
	add.s64 	%rd7, %rd5, %rd6;
	ld.global.f64 	%fd1, [%rd7];
	neg.f64 	%fd6, %fd1;
	fma.rn.f64 	%fd7, %fd1, 0dBFF71547652B82FE, 0d4338000000000000;
	{
	.reg .b32 %temp; 
	mov.b64 	{%r1, %temp}, %fd7;
	}
	mov.f64 	%fd8, 0dC338000000000000;
	add.rn.f64 	%fd9, %fd7, %fd8;
	fma.rn.f64 	%fd10, %fd9, 0dBFE62E42FEFA39EF, %fd6;
	fma.rn.f64 	%fd11, %fd9, 0dBC7ABC9E3B39803F, %fd10;
	fma.rn.f64 	%fd12, %fd11, 0d3E5ADE1569CE2BDF, 0d3E928AF3FCA213EA;
	fma.rn.f64 	%fd13, %fd12, %fd11, 0d3EC71DEE62401315;
	fma.rn.f64 	%fd14, %fd13, %fd11, 0d3EFA01997C89EB71;
	fma.rn.f64 	%fd15, %fd14, %fd11, 0d3F2A01A014761F65;
	fma.rn.f64 	%fd16, %fd15, %fd11, 0d3F56C16C1852B7AF;
	fma.rn.f64 	%fd17, %fd16, %fd11, 0d3F81111111122322;
	fma.rn.f64 	%fd18, %fd17, %fd11, 0d3FA55555555502A1;
	fma.rn.f64 	%fd19, %fd18, %fd11, 0d3FC5555555555511;
	fma.rn.f64 	%fd20, %fd19, %fd11, 0d3FE000000000000B;
	fma.rn.f64 	%fd21, %fd20, %fd11, 0d3FF0000000000000;
	fma.rn.f64 	%fd22, %fd21, %fd11, 0d3FF0000000000000;
	{
	.reg .b32 %temp; 
	mov.b64 	{%r2, %temp}, %fd22;
	}
	{
	.reg .b32 %temp; 
	mov.b64 	{%temp, %r3}, %fd22;
	}
	shl.b32 	%r8, %r1, 20;
	add.s32 	%r9, %r8, %r3;
	mov.b64 	%fd29, {%r2, %r9};
	{
	.reg .b32 %temp; 
	mov.b64 	{%temp, %r10}, %fd6;
	}
	mov.b32 	%f2, %r10;
	abs.f32 	%f1, %f2;
	setp.lt.f32 	%p2, %f1, 0f4086232B;
	@%p2 bra 	$L__BB1_4;
	setp.gt.f64 	%p3, %fd1, 0d0000000000000000;
	mov.f64 	%fd23, 0d7FF0000000000000;
	sub.f64 	%fd24, %fd23, %fd1;
	selp.f64 	%fd29, 0d0000000000000000, %fd24, %p3;
	setp.geu.f32 	%p4, %f1, 0f40874800;
	@%p4 bra 	$L__BB1_4;
	shr.u32 	%r11, %r1, 31;
	add.s32 	%r12, %r1, %r11;
	shr.s32 	%r13, %r12, 1;
	shl.b32 	%r14, %r13, 20;
	add.s32 	%r15, %r3, %r14;
	mov.b64 	%fd25, {%r2, %r15};
	sub.s32 	%r16, %r1, %r13;
	shl.b32 	%r17, %r16, 20;
	add.s32 	%r18, %r17, 1072693248;
	mov.b32 	%r19, 0;
	mov.b64 	%fd26, {%r19, %r18};
	mul.f64 	%fd29, %fd26, %fd25;
$L__BB1_4:
	add.f64 	%fd27, %fd29, 0d3FF0000000000000;
	rcp.rn.f64 	%fd28, %fd27;
	cvta.to.global.u64 	%rd8, %rd2;
	add.s64 	%rd10, %rd8, %rd6;
	st.global.f64 	[%rd10], %fd28;
$L__BB1_5:
	ret;

}


// ===== COMPILED SASS (sm_100) =====

	.target	sm_100

	.elftype	@"ET_EXEC"


//--------------------- .note.nv.tkinfo           --------------------------
	.section	.note.nv.tkinfo,"",@"SHT_NOTE"
	.sectionflags	@"SHF_NOTE_NV_TKINFO"
	.tkinfo
        /*0018*/ 	.word	0x00000002
        /*0030*/ 	.string	""
        /*0030*/ 	.string	"ptxas"
        /*0030*/ 	.string	"Cuda compilation tools, release 13.0, V13.0.88"
        /*0030*/ 	.string	"Build cuda_13.0.r13.0/compiler.36424714_0"
        /*0030*/ 	.string	"-arch sm_100 -m 64 "



//--------------------- .note.nv.cuinfo           --------------------------
	.section	.note.nv.cuinfo,"",@"SHT_NOTE"
	.sectionflags	@"SHF_NOTE_NV_CUINFO"
        /*0018*/ 	.short	0x0002
        /*001a*/ 	.short	0x0064
        /*001c*/ 	.short	0x0082
	.zero		2


//--------------------- .nv.info                  --------------------------
	.section	.nv.info,"",@"SHT_CUDA_INFO"
	.align	4


	//----- nvinfo : EIATTR_REGCOUNT
	.align		4
        /*0000*/ 	.byte	0x04, 0x2f
        /*0002*/ 	.short	(.L_1 - .L_0)
	.align		4
.L_0:
        /*0004*/ 	.word	index@(_Z24sigmoidActivationForwardIffEvmPT_PT0_)
        /*0008*/ 	.word	0x0000000f


	//----- nvinfo : EIATTR_FRAME_SIZE
	.align		4
.L_1:
        /*000c*/ 	.byte	0x04, 0x11
        /*000e*/ 	.short	(.L_3 - .L_2)
	.align		4
.L_2:
        /*0010*/ 	.word	index@($__internal_1_$__cuda_sm20_rcp_rn_f32_slowpath)
        /*0014*/ 	.word	0x00000000


	//----- nvinfo : EIATTR_FRAME_SIZE
	.align		4
.L_3:
        /*0018*/ 	.byte	0x04, 0x11
        /*001a*/ 	.short	(.L_5 - .L_4)
	.align		4
.L_4:
        /*001c*/ 	.word	index@(_Z24sigmoidActivationForwardIffEvmPT_PT0_)
        /*0020*/ 	.word	0x00000000


	//----- nvinfo : EIATTR_REGCOUNT
	.align		4
.L_5:
        /*0024*/ 	.byte	0x04, 0x2f
        /*0026*/ 	.short	(.L_7 - .L_6)
	.align		4
.L_6:
        /*0028*/ 	.word	index@(_Z24sigmoidActivationForwardIddEvmPT_PT0_)
        /*002c*/ 	.word	0x00000010


	//----- nvinfo : EIATTR_FRAME_SIZE
	.align		4
.L_7:
        /*0030*/ 	.byte	0x04, 0x11
        /*0032*/ 	.short	(.L_9 - .L_8)
	.align		4
.L_8:
        /*0034*/ 	.word	index@($__internal_0_$__cuda_sm20_dblrcp_rn_slowpath_v3)
        /*0038*/ 	.word	0x00000000


	//----- nvinfo : EIATTR_FRAME_SIZE
	.align		4
.L_9:
        /*003c*/ 	.byte	0x04, 0x11
        /*003e*/ 	.short	(.L_11 - .L_10)
	.align		4
.L_10:
        /*0040*/ 	.word	index@(_Z24sigmoidActivationForwardIddEvmPT_PT0_)
        /*0044*/ 	.word	0x00000000


	//----- nvinfo : EIATTR_MIN_STACK_SIZE
	.align		4
.L_11:
        /*0048*/ 	.byte	0x04, 0x12
        /*004a*/ 	.short	(.L_13 - .L_12)
	.align		4
.L_12:
        /*004c*/ 	.word	index@(_Z24sigmoidActivationForwardIddEvmPT_PT0_)
        /*0050*/ 	.word	0x00000000


	//----- nvinfo : EIATTR_MIN_STACK_SIZE
	.align		4
.L_13:
        /*0054*/ 	.byte	0x04, 0x12
        /*0056*/ 	.short	(.L_15 - .L_14)
	.align		4
.L_14:
        /*0058*/ 	.word	index@(_Z24sigmoidActivationForwardIffEvmPT_PT0_)
        /*005c*/ 	.word	0x00000000
.L_15:


//--------------------- .nv.compat                --------------------------
	.section	.nv.compat,"",@"SHT_CUDA_COMPAT_INFO"
	.align	4
        /*0000*/ 	.byte	0x02, 0x09, 0x00, 0x00, 0x02, 0x02, 0x01, 0x00, 0x02, 0x05, 0x05, 0x00, 0x03, 0x07, 0x01, 0x01
        /*0010*/ 	.byte	0x02, 0x03, 0x00, 0x00, 0x02, 0x06, 0x01, 0x00, 0x04, 0x0b, 0x08, 0x00, 0x01, 0x00, 0x00, 0x00
        /*0020*/ 	.byte	0x00, 0x00, 0x00, 0x00


//--------------------- .nv.info._Z24sigmoidActivationForwardIddEvmPT_PT0_ --------------------------
	.section	.nv.info._Z24sigmoidActivationForwardIddEvmPT_PT0_,"",@"SHT_CUDA_INFO"
	.sectionflags	@""
	.align	4


	//----- nvinfo : EIATTR_CUDA_API_VERSION
	.align		4
        /*0000*/ 	.byte	0x04, 0x37
        /*0002*/ 	.short	(.L_17 - .L_16)
.L_16:
        /*0004*/ 	.word	0x00000082


	//----- nvinfo : EIATTR_KPARAM_INFO
	.align		4
.L_17:
        /*0008*/ 	.byte	0x04, 0x17
        /*000a*/ 	.short	(.L_19 - .L_18)
.L_18:
        /*000c*/ 	.word	0x00000000
        /*0010*/ 	.short	0x0002
        /*0012*/ 	.short	0x0010
        /*0014*/ 	.byte	0x00, 0xf5, 0x21, 0x00


	//----- nvinfo : EIATTR_KPARAM_INFO
	.align		4
.L_19:
        /*0018*/ 	.byte	0x04, 0x17
        /*001a*/ 	.short	(.L_21 - .L_20)
.L_20:
        /*001c*/ 	.word	0x00000000
        /*0020*/ 	.short	0x0001
        /*0022*/ 	.short	0x0008
        /*0024*/ 	.byte	0x00, 0xf5, 0x21, 0x00


	//----- nvinfo : EIATTR_KPARAM_INFO
	.align		4
.L_21:
        /*0028*/ 	.byte	0x04, 0x17
        /*002a*/ 	.short	(.L_23 - .L_22)
.L_22:
        /*002c*/ 	.word	0x00000000
        /*0030*/ 	.short	0x0000
        /*0032*/ 	.short	0x0000
        /*0034*/ 	.byte	0x00, 0xf0, 0x21, 0x00


	//----- nvinfo : EIATTR_SPARSE_MMA_MASK
	.align		4
.L_23:
        /*0038*/ 	.byte	0x03, 0x50
        /*003a*/ 	.short	0x0000


	//----- nvinfo : EIATTR_MAXREG_COUNT
	.align		4
        /*003c*/ 	.byte	0x03, 0x1b
        /*003e*/ 	.short	0x00ff


	//----- nvinfo : EIATTR_MERCURY_ISA_VERSION
	.align		4
        /*0040*/ 	.byte	0x03, 0x5f
        /*0042*/ 	.short	0x0101


	//----- nvinfo : EIATTR_VRC_CTA_INIT_COUNT
	.align		4
        /*0044*/ 	.byte	0x02, 0x4a
	.zero		1
	.zero		1


	//----- nvinfo : EIATTR_EXIT_INSTR_OFFSETS
	.align		4
        /*0048*/ 	.byte	0x04, 0x1c
        /*004a*/ 	.short	(.L_25 - .L_24)


	//   ....[0]....
.L_24:
        /*004c*/ 	.word	0x00000080


	//   ....[1]....
        /*0050*/ 	.word	0x00000600


	//----- nvinfo : EIATTR_CRS_STACK_SIZE
	.align		4
.L_25:
        /*0054*/ 	.byte	0x04, 0x1e
        /*0056*/ 	.short	(.L_27 - .L_26)
.L_26:
        /*0058*/ 	.word	0x00000000


	//----- nvinfo : EIATTR_CBANK_PARAM_SIZE
	.align		4
.L_27:
        /*005c*/ 	.byte	0x03, 0x19
        /*005e*/ 	.short	0x0018


	//----- nvinfo : EIATTR_PARAM_CBANK
	.align		4
        /*0060*/ 	.byte	0x04, 0x0a
        /*0062*/ 	.short	(.L_29 - .L_28)
	.align		4
.L_28:
        /*0064*/ 	.word	index@(.nv.constant0._Z24sigmoidActivationForwardIddEvmPT_PT0_)
        /*0068*/ 	.short	0x0380
        /*006a*/ 	.short	0x0018


	//----- nvinfo : EIATTR_SW_WAR
	.align		4
.L_29:
        /*006c*/ 	.byte	0x04, 0x36
        /*006e*/ 	.short	(.L_31 - .L_30)
.L_30:
        /*0070*/ 	.word	0x00000008
.L_31:


//--------------------- .nv.info._Z24sigmoidActivationForwardIffEvmPT_PT0_ --------------------------
	.section	.nv.info._Z24sigmoidActivationForwardIffEvmPT_PT0_,"",@"SHT_CUDA_INFO"
	.sectionflags	@""
	.align	4


	//----- nvinfo : EIATTR_CUDA_API_VERSION
	.align		4
        /*0000*/ 	.byte	0x04, 0x37
        /*0002*/ 	.short	(.L_33 - .L_32)
.L_32:
        /*0004*/ 	.word	0x00000082


	//----- nvinfo : EIATTR_KPARAM_INFO
	.align		4
.L_33:
        /*0008*/ 	.byte	0x04, 0x17
        /*000a*/ 	.short	(.L_35 - .L_34)
.L_34:
        /*000c*/ 	.word	0x00000000
        /*0010*/ 	.short	0x0002
        /*0012*/ 	.short	0x0010
        /*0014*/ 	.byte	0x00, 0xf5, 0x21, 0x00


	//----- nvinfo : EIATTR_KPARAM_INFO
	.align		4
.L_35:
        /*0018*/ 	.byte	0x04, 0x17
        /*001a*/ 	.short	(.L_37 - .L_36)
.L_36:
        /*001c*/ 	.word	0x00000000
        /*0020*/ 	.short	0x0001
        /*0022*/ 	.short	0x0008
        /*0024*/ 	.byte	0x00, 0xf5, 0x21, 0x00


	//----- nvinfo : EIATTR_KPARAM_INFO
	.align		4
.L_37:
        /*0028*/ 	.byte	0x04, 0x17
        /*002a*/ 	.short	(.L_39 - .L_38)
.L_38:
        /*002c*/ 	.word	0x00000000
        /*0030*/ 	.short	0x0000
        /*0032*/ 	.short	0x0000
        /*0034*/ 	.byte	0x00, 0xf0, 0x21, 0x00


	//----- nvinfo : EIATTR_SPARSE_MMA_MASK
	.align		4
.L_39:
        /*0038*/ 	.byte	0x03, 0x50
        /*003a*/ 	.short	0x0000


	//----- nvinfo : EIATTR_MAXREG_COUNT
	.align		4
        /*003c*/ 	.byte	0x03, 0x1b
        /*003e*/ 	.short	0x00ff


	//----- nvinfo : EIATTR_MERCURY_ISA_VERSION
	.align		4
        /*0040*/ 	.byte	0x03, 0x5f
        /*0042*/ 	.short	0x0101


	//----- nvinfo : EIATTR_VRC_CTA_INIT_COUNT
	.align		4
        /*0044*/ 	.byte	0x02, 0x4a
	.zero		1
	.zero		1


	//----- nvinfo : EIATTR_EXIT_INSTR_OFFSETS
	.align		4
        /*0048*/ 	.byte	0x04, 0x1c
        /*004a*/ 	.short	(.L_41 - .L_40)


	//   ....[0]....
.L_40:
        /*004c*/ 	.word	0x00000080


	//   ....[1]....
        /*0050*/ 	.word	0x000002c0


	//----- nvinfo : EIATTR_CRS_STACK_SIZE
	.align		4
.L_41:
        /*0054*/ 	.byte	0x04, 0x1e
        /*0056*/ 	.short	(.L_43 - .L_42)
.L_42:
        /*0058*/ 	.word	0x00000000


	//----- nvinfo : EIATTR_CBANK_PARAM_SIZE
	.align		4
.L_43:
        /*005c*/ 	.byte	0x03, 0x19
        /*005e*/ 	.short	0x0018


	//----- nvinfo : EIATTR_PARAM_CBANK
	.align		4
        /*0060*/ 	.byte	0x04, 0x0a
        /*0062*/ 	.short	(.L_45 - .L_44)
	.align		4
.L_44:
        /*0064*/ 	.word	index@(.nv.constant0._Z24sigmoidActivationForwardIffEvmPT_PT0_)
        /*0068*/ 	.short	0x0380
        /*006a*/ 	.short	0x0018


	//----- nvinfo : EIATTR_SW_WAR
	.align		4
.L_45:
        /*006c*/ 	.byte	0x04, 0x36
        /*006e*/ 	.short	(.L_47 - .L_46)
.L_46:
        /*0070*/ 	.word	0x00000008
.L_47:


//--------------------- .nv.callgraph             --------------------------
	.section	.nv.callgraph,"",@"SHT_CUDA_CALLGRAPH"
	.align	4
	.sectionentsize	8
	.align		4
        /*0000*/ 	.word	0x00000000
	.align		4
        /*0004*/ 	.word	0xffffffff
	.align		4
        /*0008*/ 	.word	0x00000000
	.align		4
        /*000c*/ 	.word	0xfffffffe
	.align		4
        /*0010*/ 	.word	0x00000000
	.align		4
        /*0014*/ 	.word	0xfffffffd
	.align		4
        /*0018*/ 	.word	0x00000000
	.align		4
        /*001c*/ 	.word	0xfffffffc


//--------------------- .text._Z24sigmoidActivationForwardIddEvmPT_PT0_ --------------------------
	.section	.text._Z24sigmoidActivationForwardIddEvmPT_PT0_,"ax",@progbits
	.align	128
        .global         _Z24sigmoidActivationForwardIddEvmPT_PT0_
        .type           _Z24sigmoidActivationForwardIddEvmPT_PT0_,@function
        .size           _Z24sigmoidActivationForwardIddEvmPT_PT0_,(.L_x_17 - _Z24sigmoidActivationForwardIddEvmPT_PT0_)
        .other          _Z24sigmoidActivationForwardIddEvmPT_PT0_,@"STO_CUDA_ENTRY STV_DEFAULT"
_Z24sigmoidActivationForwardIddEvmPT_PT0_:
.text._Z24sigmoidActivationForwardIddEvmPT_PT0_:
[----:B------:R-:W-:Y:S01]  /*0000*/  LDC R1, c[0x0][0x37c] ;  /* 0x0000df00ff017b82 */ /* 0x000fe20000000800 */
[----:B------:R-:W0:Y:S01]  /*0010*/  S2R R2, SR_CTAID.X ;  /* 0x0000000000027919 */ /* 0x000e220000002500 */
[----:B------:R-:W0:Y:S01]  /*0020*/  LDCU UR4, c[0x0][0x360] ;  /* 0x00006c00ff0477ac */ /* 0x000e220008000800 */
[----:B------:R-:W0:Y:S01]  /*0030*/  S2R R3, SR_TID.X ;  /* 0x0000000000037919 */ /* 0x000e220000002100 */
[----:B------:R-:W1:Y:S01]  /*0040*/  LDCU.64 UR6, c[0x0][0x380] ;  /* 0x00007000ff0677ac */ /* 0x000e620008000a00 */
[----:B0-----:R-:W-:-:S05]  /*0050*/  IMAD R2, R2, UR4, R3 ;  /* 0x0000000402027c24 */ /* 0x001fca000f8e0203 */
[----:B-1----:R-:W-:-:S04]  /*0060*/  ISETP.GE.U32.AND P0, PT, R2, UR6, PT ;  /* 0x0000000602007c0c */ /* 0x002fc8000bf06070 */
[----:B------:R-:W-:-:S13]  /*0070*/  ISETP.GE.U32.AND.EX P0, PT, RZ, UR7, PT, P0 ;  /* 0x00000007ff007c0c */ /* 0x000fda000bf06100 */
[----:B------:R-:W-:Y:S05]  /*0080*/  @P0 EXIT ;  /* 0x000000000000094d */ /* 0x000fea0003800000 */
[----:B------:R-:W0:Y:S01]  /*0090*/  LDCU.64 UR6, c[0x0][0x390] ;  /* 0x00007200ff0677ac */ /* 0x000e220008000a00 */
[----:B------:R-:W-:Y:S01]  /*00a0*/  IMAD.SHL.U32 R0, R2, 0x8, RZ ;  /* 0x0000000802007824 */ /* 0x000fe200078e00ff */
[----:B------:R-:W-:Y:S01]  /*00b0*/  SHF.R.U32.HI R2, RZ, 0x1d, R2 ;  /* 0x0000001dff027819 */ /* 0x000fe20000011602 */
[----:B------:R-:W1:Y:S03]  /*00c0*/  LDCU.64 UR4, c[0x0][0x358] ;  /* 0x00006b00ff0477ac */ /* 0x000e660008000a00 */
[----:B0-----:R-:W-:-:S04]  /*00d0*/  IADD3 R4, P0, PT, R0, UR6, RZ ;  /* 0x0000000600047c10 */ /* 0x001fc8000ff1e0ff */
[----:B------:R-:W-:-:S06]  /*00e0*/  IADD3.X R5, PT, PT, R2, UR7, RZ, P0, !PT ;  /* 0x0000000702057c10 */ /* 0x000fcc00087fe4ff */
[----:B-1----:R-:W2:Y:S01]  /*00f0*/  LDG.E.64 R4, desc[UR4][R4.64] ;  /* 0x0000000404047981 */ /* 0x002ea2000c1e1b00 */
[----:B------:R-:W-:Y:S01]  /*0100*/  IMAD.MOV.U32 R6, RZ, RZ, 0x652b82fe ;  /* 0x652b82feff067424 */ /* 0x000fe200078e00ff */
[----:B------:R-:W-:Y:S01]  /*0110*/  UMOV UR6, 0xfefa39ef ;  /* 0xfefa39ef00067882 */ /* 0x000fe20000000000 */
[----:B------:R-:W-:Y:S01]  /*0120*/  IMAD.MOV.U32 R7, RZ, RZ, 0x3ff71547 ;  /* 0x3ff71547ff077424 */ /* 0x000fe200078e00ff */
[----:B------:R-:W-:Y:S01]  /*0130*/  UMOV UR7, 0x3fe62e42 ;  /* 0x3fe62e4200077882 */ /* 0x000fe20000000000 */
[----:B------:R-:W-:Y:S04]  /*0140*/  BSSY.RECONVERGENT B0, `(.L_x_0) ;  /* 0x0000037000007945 */ /* 0x000fe80003800200 */
[----:B--2---:R-:W-:Y:S02]  /*0150*/  DFMA R6, R4, -R6, 6.75539944105574400000e+15 ;  /* 0x433800000406742b */ /* 0x004fe40000000806 */
[----:B------:R-:W-:-:S06]  /*0160*/  DADD R12, -RZ, -R4 ;  /* 0x00000000ff0c7229 */ /* 0x000fcc0000000904 */
[----:B------:R-:W-:-:S04]  /*0170*/  DADD R8, R6, -6.75539944105574400000e+15 ;  /* 0xc338000006087429 */ /* 0x000fc80000000000 */
[----:B------:R-:W-:-:S04]  /*0180*/  FSETP.GEU.AND P0, PT, |R13|, 4.1917929649353027344, PT ;  /* 0x4086232b0d00780b */ /* 0x000fc80003f0e200 */
[----:B------:R-:W-:Y:S01]  /*0190*/  DFMA R10, R8, -UR6, -R4 ;  /* 0x80000006080a7c2b */ /* 0x000fe20008000804 */
[----:B------:R-:W-:Y:S01]  /*01a0*/  UMOV UR6, 0x3b39803f ;  /* 0x3b39803f00067882 */ /* 0x000fe20000000000 */
[----:B------:R-:W-:-:S06]  /*01b0*/  UMOV UR7, 0x3c7abc9e ;  /* 0x3c7abc9e00077882 */ /* 0x000fcc0000000000 */
[----:B------:R-:W-:Y:S01]  /*01c0*/  DFMA R8, R8, -UR6, R10 ;  /* 0x8000000608087c2b */ /* 0x000fe2000800000a */
[----:B------:R-:W-:Y:S01]  /*01d0*/  UMOV UR6, 0x69ce2bdf ;  /* 0x69ce2bdf00067882 */ /* 0x000fe20000000000 */
[----:B------:R-:W-:Y:S01]  /*01e0*/  IMAD.MOV.U32 R10, RZ, RZ, -0x35dec16 ;  /* 0xfca213eaff0a7424 */ /* 0x000fe200078e00ff */
[----:B------:R-:W-:Y:S01]  /*01f0*/  UMOV UR7, 0x3e5ade15 ;  /* 0x3e5ade1500077882 */ /* 0x000fe20000000000 */
[----:B------:R-:W-:-:S06]  /*0200*/  IMAD.MOV.U32 R11, RZ, RZ, 0x3e928af3 ;  /* 0x3e928af3ff0b7424 */ /* 0x000fcc00078e00ff */
[----:B------:R-:W-:Y:S01]  /*0210*/  DFMA R10, R8, UR6, R10 ;  /* 0x00000006080a7c2b */ /* 0x000fe2000800000a */
[----:B------:R-:W-:Y:S01]  /*0220*/  UMOV UR6, 0x62401315 ;  /* 0x6240131500067882 */ /* 0x000fe20000000000 */
[----:B------:R-:W-:-:S06]  /*0230*/  UMOV UR7, 0x3ec71dee ;  /* 0x3ec71dee00077882 */ /* 0x000fcc0000000000 */
[----:B------:R-:W-:Y:S01]  /*0240*/  DFMA R10, R8, R10, UR6 ;  /* 0x00000006080a7e2b */ /* 0x000fe2000800000a */
        /* <DEDUP_REMOVED lines=20> */
[----:B------:R-:W-:-:S08]  /*0390*/  DFMA R10, R8, R10, UR6 ;  /* 0x00000006080a7e2b */ /* 0x000fd0000800000a */
[----:B------:R-:W-:-:S08]  /*03a0*/  DFMA R10, R8, R10, 1 ;  /* 0x3ff00000080a742b */ /* 0x000fd0000000000a */
[----:B------:R-:W-:-:S10]  /*03b0*/  DFMA R10, R8, R10, 1 ;  /* 0x3ff00000080a742b */ /* 0x000fd4000000000a */
[----:B------:R-:W-:Y:S02]  /*03c0*/  IMAD R9, R6, 0x100000, R11 ;  /* 0x0010000006097824 */ /* 0x000fe400078e020b */
[----:B------:R-:W-:Y:S01]  /*03d0*/  IMAD.MOV.U32 R8, RZ, RZ, R10 ;  /* 0x000000ffff087224 */ /* 0x000fe200078e000a */
[----:B------:R-:W-:Y:S06]  /*03e0*/  @!P0 BRA `(.L_x_1) ;  /* 0x0000000000308947 */ /* 0x000fec0003800000 */
[----:B------:R-:W-:Y:S01]  /*03f0*/  FSETP.GEU.AND P1, PT, |R13|, 4.2275390625, PT ;  /* 0x408748000d00780b */ /* 0x000fe20003f2e200 */
[C---:B------:R-:W-:Y:S02]  /*0400*/  DADD R8, -R4.reuse, +INF ;  /* 0x7ff0000004087429 */ /* 0x040fe40000000100 */
[----:B------:R-:W-:-:S08]  /*0410*/  DSETP.GT.AND P0, PT, R4, RZ, PT ;  /* 0x000000ff0400722a */ /* 0x000fd00003f04000 */
[----:B------:R-:W-:Y:S02]  /*0420*/  FSEL R8, R8, RZ, !P0 ;  /* 0x000000ff08087208 */ /* 0x000fe40004000000 */
[----:B------:R-:W-:Y:S02]  /*0430*/  @!P1 LEA.HI R3, R6, R6, RZ, 0x1 ;  /* 0x0000000606039211 */ /* 0x000fe400078f08ff */
[----:B------:R-:W-:Y:S02]  /*0440*/  FSEL R9, R9, RZ, !P0 ;  /* 0x000000ff09097208 */ /* 0x000fe40004000000 */
[----:B------:R-:W-:-:S04]  /*0450*/  @!P1 SHF.R.S32.HI R3, RZ, 0x1, R3 ;  /* 0x00000001ff039819 */ /* 0x000fc80000011403 */
[----:B------:R-:W-:Y:S01]  /*0460*/  @!P1 LEA R11, R3, R11, 0x14 ;  /* 0x0000000b030b9211 */ /* 0x000fe200078ea0ff */
[----:B------:R-:W-:-:S05]  /*0470*/  @!P1 IMAD.IADD R4, R6, 0x1, -R3 ;  /* 0x0000000106049824 */ /* 0x000fca00078e0a03 */
[----:B------:R-:W-:Y:S01]  /*0480*/  @!P1 LEA R5, R4, 0x3ff00000, 0x14 ;  /* 0x3ff0000004059811 */ /* 0x000fe200078ea0ff */
[----:B------:R-:W-:-:S06]  /*0490*/  @!P1 IMAD.MOV.U32 R4, RZ, RZ, RZ ;  /* 0x000000ffff049224 */ /* 0x000fcc00078e00ff */
[----:B------:R-:W-:-:S11]  /*04a0*/  @!P1 DMUL R8, R10, R4 ;  /* 0x000000040a089228 */ /* 0x000fd60000000000 */
.L_x_1:
[----:B------:R-:W-:Y:S05]  /*04b0*/  BSYNC.RECONVERGENT B0 ;  /* 0x0000000000007941 */ /* 0x000fea0003800200 */
.L_x_0:
[----:B------:R-:W-:Y:S01]  /*04c0*/  DADD R10, R8, 1 ;  /* 0x3ff00000080a7429 */ /* 0x000fe20000000000 */
[----:B------:R-:W-:Y:S05]  /*04d0*/  BSSY.RECONVERGENT B0, `(.L_x_2) ;  /* 0x000000e000007945 */ /* 0x000fea0003800200 */
[----:B------:R-:W0:Y:S04]  /*04e0*/  MUFU.RCP64H R5, R11 ;  /* 0x0000000b00057308 */ /* 0x000e280000001800 */
[----:B------:R-:W-:-:S05]  /*04f0*/  VIADD R4, R11, 0x300402 ;  /* 0x003004020b047836 */ /* 0x000fca0000000000 */
[----:B------:R-:W-:Y:S01]  /*0500*/  FSETP.GEU.AND P0, PT, |R4|, 5.8789094863358348022e-39, PT ;  /* 0x004004020400780b */ /* 0x000fe20003f0e200 */
[----:B0-----:R-:W-:-:S08]  /*0510*/  DFMA R6, -R10, R4, 1 ;  /* 0x3ff000000a06742b */ /* 0x001fd00000000104 */
[----:B------:R-:W-:-:S08]  /*0520*/  DFMA R6, R6, R6, R6 ;  /* 0x000000060606722b */ /* 0x000fd00000000006 */
[----:B------:R-:W-:-:S08]  /*0530*/  DFMA R6, R4, R6, R4 ;  /* 0x000000060406722b */ /* 0x000fd00000000004 */
[----:B------:R-:W-:-:S08]  /*0540*/  DFMA R8, -R10, R6, 1 ;  /* 0x3ff000000a08742b */ /* 0x000fd00000000106 */
[----:B------:R-:W-:Y:S01]  /*0550*/  DFMA R6, R6, R8, R6 ;  /* 0x000000080606722b */ /* 0x000fe20000000006 */
[----:B------:R-:W-:Y:S10]  /*0560*/  @P0 BRA `(.L_x_3) ;  /* 0x0000000000100947 */ /* 0x000ff40003800000 */
[----:B------:R-:W-:Y:S02]  /*0570*/  LOP3.LUT R3, R11, 0x7fffffff, RZ, 0xc0, !PT ;  /* 0x7fffffff0b037812 */ /* 0x000fe400078ec0ff */
[----:B------:R-:W-:-:S03]  /*0580*/  MOV R4, 0x5b0 ;  /* 0x000005b000047802 */ /* 0x000fc60000000f00 */
[----:B------:R-:W-:-:S07]  /*0590*/  VIADD R3, R3, 0xfff00000 ;  /* 0xfff0000003037836 */ /* 0x000fce0000000000 */
[----:B------:R-:W-:Y:S05]  /*05a0*/  CALL.REL.NOINC `($__internal_0_$__cuda_sm20_dblrcp_rn_slowpath_v3) ;  /* 0x0000000000187944 */ /* 0x000fea0003c00000 */
.L_x_3:
[----:B------:R-:W-:Y:S05]  /*05b0*/  BSYNC.RECONVERGENT B0 ;  /* 0x0000000000007941 */ /* 0x000fea0003800200 */
.L_x_2:
[----:B------:R-:W0:Y:S02]  /*05c0*/  LDCU.64 UR6, c[0x0][0x388] ;  /* 0x00007100ff0677ac */ /* 0x000e240008000a00 */
[----:B0-----:R-:W-:-:S04]  /*05d0*/  IADD3 R4, P0, PT, R0, UR6, RZ ;  /* 0x0000000600047c10 */ /* 0x001fc8000ff1e0ff */
[----:B------:R-:W-:-:S05]  /*05e0*/  IADD3.X R5, PT, PT, R2, UR7, RZ, P0, !PT ;  /* 0x0000000702057c10 */ /* 0x000fca00087fe4ff */
[----:B------:R-:W-:Y:S01]  /*05f0*/  STG.E.64 desc[UR4][R4.64], R6 ;  /* 0x0000000604007986 */ /* 0x000fe2000c101b04 */
[----:B------:R-:W-:Y:S05]  /*0600*/  EXIT ;  /* 0x000000000000794d */ /* 0x000fea0003800000 */
        .weak           $__internal_0_$__cuda_sm20_dblrcp_rn_slowpath_v3
        .type           $__internal_0_$__cuda_sm20_dblrcp_rn_slowpath_v3,@function
        .size           $__internal_0_$__cuda_sm20_dblrcp_rn_slowpath_v3,(.L_x_17 - $__internal_0_$__cuda_sm20_dblrcp_rn_slowpath_v3)
$__internal_0_$__cuda_sm20_dblrcp_rn_slowpath_v3:
[----:B------:R-:W-:Y:S01]  /*0610*/  IMAD.MOV.U32 R6, RZ, RZ, R10 ;  /* 0x000000ffff067224 */ /* 0x000fe200078e000a */
[----:B------:R-:W-:Y:S01]  /*0620*/  BSSY.RECONVERGENT B1, `(.L_x_4) ;  /* 0x0000026000017945 */ /* 0x000fe20003800200 */
[----:B------:R-:W-:-:S06]  /*0630*/  IMAD.MOV.U32 R7, RZ, RZ, R11 ;  /* 0x000000ffff077224 */ /* 0x000fcc00078e000b */
[----:B------:R-:W-:-:S14]  /*0640*/  DSETP.GTU.AND P0, PT, |R6|, +INF , PT ;  /* 0x7ff000000600742a */ /* 0x000fdc0003f0c200 */
[----:B------:R-:W-:Y:S05]  /*0650*/  @P0 BRA `(.L_x_5) ;  /* 0x0000000000800947 */ /* 0x000fea0003800000 */
[----:B------:R-:W-:-:S04]  /*0660*/  LOP3.LUT R10, R11, 0x7fffffff, RZ, 0xc0, !PT ;  /* 0x7fffffff0b0a7812 */ /* 0x000fc800078ec0ff */
[----:B------:R-:W-:-:S04]  /*0670*/  IADD3 R5, PT, PT, R10, -0x1, RZ ;  /* 0xffffffff0a057810 */ /* 0x000fc80007ffe0ff */
[----:B------:R-:W-:-:S13]  /*0680*/  ISETP.GE.U32.AND P0, PT, R5, 0x7fefffff, PT ;  /* 0x7fefffff0500780c */ /* 0x000fda0003f06070 */
[----:B------:R-:W-:Y:S01]  /*0690*/  @P0 LOP3.LUT R9, R7, 0x7ff00000, RZ, 0x3c, !PT ;  /* 0x7ff0000007090812 */ /* 0x000fe200078e3cff */
[----:B------:R-:W-:Y:S01]  /*06a0*/  @P0 IMAD.MOV.U32 R8, RZ, RZ, RZ ;  /* 0x000000ffff080224 */ /* 0x000fe200078e00ff */
[----:B------:R-:W-:Y:S06]  /*06b0*/  @P0 BRA `(.L_x_6) ;  /* 0x0000000000700947 */ /* 0x000fec0003800000 */
[----:B------:R-:W-:-:S13]  /*06c0*/  ISETP.GE.U32.AND P0, PT, R10, 0x1000001, PT ;  /* 0x010000010a00780c */ /* 0x000fda0003f06070 */
[----:B------:R-:W-:Y:S05]  /*06d0*/  @!P0 BRA `(.L_x_7) ;  /* 0x0000000000388947 */ /* 0x000fea0003800000 */
[----:B------:R-:W-:Y:S02]  /*06e0*/  VIADD R9, R7, 0xc0200000 ;  /* 0xc020000007097836 */ /* 0x000fe40000000000 */
[----:B------:R-:W-:Y:S02]  /*06f0*/  IMAD.MOV.U32 R8, RZ, RZ, R6 ;  /* 0x000000ffff087224 */ /* 0x000fe400078e0006 */
[----:B------:R-:W0:Y:S01]  /*0700*/  MUFU.RCP64H R11, R9 ;  /* 0x00000009000b7308 */ /* 0x000e220000001800 */
[----:B------:R-:W-:-:S06]  /*0710*/  IMAD.MOV.U32 R10, RZ, RZ, R3 ;  /* 0x000000ffff0a7224 */ /* 0x000fcc00078e0003 */
[----:B0-----:R-:W-:-:S08]  /*0720*/  DFMA R12, -R8, R10, 1 ;  /* 0x3ff00000080c742b */ /* 0x001fd0000000010a */
[----:B------:R-:W-:-:S08]  /*0730*/  DFMA R12, R12, R12, R12 ;  /* 0x0000000c0c0c722b */ /* 0x000fd0000000000c */
[----:B------:R-:W-:-:S08]  /*0740*/  DFMA R12, R10, R12, R10 ;  /* 0x0000000c0a0c722b */ /* 0x000fd0000000000a */
[----:B------:R-:W-:-:S08]  /*0750*/  DFMA R10, -R8, R12, 1 ;  /* 0x3ff00000080a742b */ /* 0x000fd0000000010c */
[----:B------:R-:W-:-:S08]  /*0760*/  DFMA R10, R12, R10, R12 ;  /* 0x0000000a0c0a722b */ /* 0x000fd0000000000c */
[----:B------:R-:W-:-:S08]  /*0770*/  DMUL R10, R10, 2.2250738585072013831e-308 ;  /* 0x001000000a0a7828 */ /* 0x000fd00000000000 */
[----:B------:R-:W-:-:S08]  /*0780*/  DFMA R6, -R6, R10, 1 ;  /* 0x3ff000000606742b */ /* 0x000fd0000000010a */
[----:B------:R-:W-:-:S08]  /*0790*/  DFMA R6, R6, R6, R6 ;  /* 0x000000060606722b */ /* 0x000fd00000000006 */
[----:B------:R-:W-:Y:S01]  /*07a0*/  DFMA R8, R10, R6, R10 ;  /* 0x000000060a08722b */ /* 0x000fe2000000000a */
[----:B------:R-:W-:Y:S10]  /*07b0*/  BRA `(.L_x_6) ;  /* 0x0000000000307947 */ /* 0x000ff40003800000 */
.L_x_7:
[----:B------:R-:W-:Y:S01]  /*07c0*/  DMUL R6, R6, 8.11296384146066816958e+31 ;  /* 0x4690000006067828 */ /* 0x000fe20000000000 */
[----:B------:R-:W-:-:S05]  /*07d0*/  IMAD.MOV.U32 R8, RZ, RZ, R3 ;  /* 0x000000ffff087224 */ /* 0x000fca00078e0003 */
[----:B------:R-:W0:Y:S02]  /*07e0*/  MUFU.RCP64H R9, R7 ;  /* 0x0000000700097308 */ /* 0x000e240000001800 */
[----:B0-----:R-:W-:-:S08]  /*07f0*/  DFMA R10, -R6, R8, 1 ;  /* 0x3ff00000060a742b */ /* 0x001fd00000000108 */
[----:B------:R-:W-:-:S08]  /*0800*/  DFMA R10, R10, R10, R10 ;  /* 0x0000000a0a0a722b */ /* 0x000fd0000000000a */
[----:B------:R-:W-:-:S08]  /*0810*/  DFMA R10, R8, R10, R8 ;  /* 0x0000000a080a722b */ /* 0x000fd00000000008 */
[----:B------:R-:W-:-:S08]  /*0820*/  DFMA R8, -R6, R10, 1 ;  /* 0x3ff000000608742b */ /* 0x000fd0000000010a */
[----:B------:R-:W-:-:S08]  /*0830*/  DFMA R8, R10, R8, R10 ;  /* 0x000000080a08722b */ /* 0x000fd0000000000a */
[----:B------:R-:W-:Y:S01]  /*0840*/  DMUL R8, R8, 8.11296384146066816958e+31 ;  /* 0x4690000008087828 */ /* 0x000fe20000000000 */
[----:B------:R-:W-:Y:S10]  /*0850*/  BRA `(.L_x_6) ;  /* 0x0000000000087947 */ /* 0x000ff40003800000 */
.L_x_5:
[----:B------:R-:W-:Y:S02]  /*0860*/  LOP3.LUT R9, R7, 0x80000, RZ, 0xfc, !PT ;  /* 0x0008000007097812 */ /* 0x000fe400078efcff */
[----:B------:R-:W-:-:S07]  /*0870*/  MOV R8, R6 ;  /* 0x0000000600087202 */ /* 0x000fce0000000f00 */
.L_x_6:
[----:B------:R-:W-:Y:S05]  /*0880*/  BSYNC.RECONVERGENT B1 ;  /* 0x0000000000017941 */ /* 0x000fea0003800200 */
.L_x_4:
[----:B------:R-:W-:Y:S02]  /*0890*/  IMAD.MOV.U32 R5, RZ, RZ, 0x0 ;  /* 0x00000000ff057424 */ /* 0x000fe400078e00ff */
[----:B------:R-:W-:Y:S02]  /*08a0*/  IMAD.MOV.U32 R6, RZ, RZ, R8 ;  /* 0x000000ffff067224 */ /* 0x000fe400078e0008 */
[----:B------:R-:W-:Y:S01]  /*08b0*/  IMAD.MOV.U32 R7, RZ, RZ, R9 ;  /* 0x000000ffff077224 */ /* 0x000fe200078e0009 */
[----:B------:R-:W-:Y:S06]  /*08c0*/  RET.REL.NODEC R4 `(_Z24sigmoidActivationForwardIddEvmPT_PT0_) ;  /* 0xfffffff404cc7950 */ /* 0x000fec0003c3ffff */
.L_x_8:
[----:B------:R-:W-:-:S00]  /*08d0*/  BRA `(.L_x_8) ;  /* 0xfffffffc00fc7947 */ /* 0x000fc0000383ffff */
[----:B------:R-:W-:-:S00]  /*08e0*/  NOP ;  /* 0x0000000000007918 */ /* 0x000fc00000000000 */
        /* <DEDUP_REMOVED lines=9> */
.L_x_17:


//--------------------- .text._Z24sigmoidActivationForwardIffEvmPT_PT0_ --------------------------
	.section	.text._Z24sigmoidActivationForwardIffEvmPT_PT0_,"ax",@progbits
	.align	128
        .global         _Z24sigmoidActivationForwardIffEvmPT_PT0_
        .type           _Z24sigmoidActivationForwardIffEvmPT_PT0_,@function
        .size           _Z24sigmoidActivationForwardIffEvmPT_PT0_,(.L_x_18 - _Z24sigmoidActivationForwardIffEvmPT_PT0_)
        .other          _Z24sigmoidActivationForwardIffEvmPT_PT0_,@"STO_CUDA_ENTRY STV_DEFAULT"
_Z24sigmoidActivationForwardIffEvmPT_PT0_:
.text._Z24sigmoidActivationForwardIffEvmPT_PT0_:
        /* <DEDUP_REMOVED lines=14> */
[----:B------:R-:W-:-:S05]  /*00e0*/  IADD3.X R7, PT, PT, R3, UR7, RZ, P0, !PT ;  /* 0x0000000703077c10 */ /* 0x000fca00087fe4ff */
[----:B-1----:R-:W2:Y:S01]  /*00f0*/  LDG.E R6, desc[UR4][R6.64] ;  /* 0x0000000406067981 */ /* 0x002ea2000c1e1900 */
[----:B------:R-:W-:Y:S01]  /*0100*/  IMAD.MOV.U32 R5, RZ, RZ, 0x3bbb989d ;  /* 0x3bbb989dff057424 */ /* 0x000fe200078e00ff */
[----:B------:R-:W-:Y:S01]  /*0110*/  BSSY.RECONVERGENT B0, `(.L_x_9) ;  /* 0x0000016000007945 */ /* 0x000fe20003800200 */
[----:B------:R-:W-:Y:S02]  /*0120*/  IMAD.MOV.U32 R9, RZ, RZ, 0x437c0000 ;  /* 0x437c0000ff097424 */ /* 0x000fe400078e00ff */
[----:B--2---:R-:W-:-:S04]  /*0130*/  FFMA.SAT R0, R6, -R5, 0.5 ;  /* 0x3f00000006007423 */ /* 0x004fc80000002805 */
[----:B------:R-:W-:-:S04]  /*0140*/  FFMA.RM R0, R0, R9, 12582913 ;  /* 0x4b40000100007423 */ /* 0x000fc80000004009 */
[C---:B------:R-:W-:Y:S01]  /*0150*/  FADD R5, R0.reuse, -12583039 ;  /* 0xcb40007f00057421 */ /* 0x040fe20000000000 */
[----:B------:R-:W-:-:S03]  /*0160*/  IMAD.SHL.U32 R0, R0, 0x800000, RZ ;  /* 0x0080000000007824 */ /* 0x000fc600078e00ff */
[----:B------:R-:W-:-:S04]  /*0170*/  FFMA R5, R6, -1.4426950216293334961, -R5 ;  /* 0xbfb8aa3b06057823 */ /* 0x000fc80000000805 */
[----:B------:R-:W-:-:S06]  /*0180*/  FFMA R5, R6, -1.925963033500011079e-08, R5 ;  /* 0xb2a5706006057823 */ /* 0x000fcc0000000005 */
[----:B------:R-:W0:Y:S02]  /*0190*/  MUFU.EX2 R5, R5 ;  /* 0x0000000500057308 */ /* 0x000e240000000800 */
[----:B0-----:R-:W-:-:S04]  /*01a0*/  FFMA R0, R0, R5, 1 ;  /* 0x3f80000000007423 */ /* 0x001fc80000000005 */
[----:B------:R-:W-:-:S05]  /*01b0*/  VIADD R2, R0, 0x1800000 ;  /* 0x0180000000027836 */ /* 0x000fca0000000000 */
[----:B------:R-:W-:-:S04]  /*01c0*/  LOP3.LUT R2, R2, 0x7f800000, RZ, 0xc0, !PT ;  /* 0x7f80000002027812 */ /* 0x000fc800078ec0ff */
[----:B------:R-:W-:-:S13]  /*01d0*/  ISETP.GT.U32.AND P0, PT, R2, 0x1ffffff, PT ;  /* 0x01ffffff0200780c */ /* 0x000fda0003f04070 */
[----:B------:R-:W-:Y:S05]  /*01e0*/  @P0 BRA `(.L_x_10) ;  /* 0x0000000000100947 */ /* 0x000fea0003800000 */
[----:B------:R-:W-:-:S07]  /*01f0*/  MOV R6, 0x210 ;  /* 0x0000021000067802 */ /* 0x000fce0000000f00 */
[----:B------:R-:W-:Y:S05]  /*0200*/  CALL.REL.NOINC `($__internal_1_$__cuda_sm20_rcp_rn_f32_slowpath) ;  /* 0x0000000000307944 */ /* 0x000fea0003c00000 */
[----:B------:R-:W-:Y:S01]  /*0210*/  MOV R7, R5 ;  /* 0x0000000500077202 */ /* 0x000fe20000000f00 */
[----:B------:R-:W-:Y:S06]  /*0220*/  BRA `(.L_x_11) ;  /* 0x0000000000107947 */ /* 0x000fec0003800000 */
.L_x_10:
[----:B------:R-:W0:Y:S02]  /*0230*/  MUFU.RCP R7, R0 ;  /* 0x0000000000077308 */ /* 0x000e240000001000 */
[----:B0-----:R-:W-:-:S04]  /*0240*/  FFMA R2, R0, R7, -1 ;  /* 0xbf80000000027423 */ /* 0x001fc80000000007 */
[----:B------:R-:W-:-:S04]  /*0250*/  FADD.FTZ R2, -R2, -RZ ;  /* 0x800000ff02027221 */ /* 0x000fc80000010100 */
[----:B------:R-:W-:-:S07]  /*0260*/  FFMA R7, R7, R2, R7 ;  /* 0x0000000207077223 */ /* 0x000fce0000000007 */
.L_x_11:
[----:B------:R-:W-:Y:S05]  /*0270*/  BSYNC.RECONVERGENT B0 ;  /* 0x0000000000007941 */ /* 0x000fea0003800200 */
.L_x_9:
[----:B------:R-:W0:Y:S02]  /*0280*/  LDCU.64 UR6, c[0x0][0x388] ;  /* 0x00007100ff0677ac */ /* 0x000e240008000a00 */
[----:B0-----:R-:W-:-:S04]  /*0290*/  IADD3 R4, P0, PT, R4, UR6, RZ ;  /* 0x0000000604047c10 */ /* 0x001fc8000ff1e0ff */
[----:B------:R-:W-:-:S05]  /*02a0*/  IADD3.X R5, PT, PT, R3, UR7, RZ, P0, !PT ;  /* 0x0000000703057c10 */ /* 0x000fca00087fe4ff */
[----:B------:R-:W-:Y:S01]  /*02b0*/  STG.E desc[UR4][R4.64], R7 ;  /* 0x0000000704007986 */ /* 0x000fe2000c101904 */
[----:B------:R-:W-:Y:S05]  /*02c0*/  EXIT ;  /* 0x000000000000794d */ /* 0x000fea0003800000 */
        .weak           $__internal_1_$__cuda_sm20_rcp_rn_f32_slowpath
        .type           $__internal_1_$__cuda_sm20_rcp_rn_f32_slowpath,@function
        .size           $__internal_1_$__cuda_sm20_rcp_rn_f32_slowpath,(.L_x_18 - $__internal_1_$__cuda_sm20_rcp_rn_f32_slowpath)
$__internal_1_$__cuda_sm20_rcp_rn_f32_slowpath:
[----:B------:R-:W-:Y:S01]  /*02d0*/  IMAD.SHL.U32 R2, R0, 0x2, RZ ;  /* 0x0000000200027824 */ /* 0x000fe200078e00ff */
[----:B------:R-:W-:Y:S04]  /*02e0*/  BSSY.RECONVERGENT B1, `(.L_x_12) ;  /* 0x0000030000017945 */ /* 0x000fe80003800200 */
[----:B------:R-:W-:-:S04]  /*02f0*/  SHF.R.U32.HI R2, RZ, 0x18, R2 ;  /* 0x00000018ff027819 */ /* 0x000fc80000011602 */
[----:B------:R-:W-:-:S13]  /*0300*/  ISETP.NE.U32.AND P0, PT, R2, RZ, PT ;  /* 0x000000ff0200720c */ /* 0x000fda0003f05070 */
[----:B------:R-:W-:Y:S05]  /*0310*/  @P0 BRA `(.L_x_13) ;  /* 0x0000000000280947 */ /* 0x000fea0003800000 */
[----:B------:R-:W-:-:S05]  /*0320*/  IMAD.SHL.U32 R2, R0, 0x2, RZ ;  /* 0x0000000200027824 */ /* 0x000fca00078e00ff */
[----:B------:R-:W-:-:S13]  /*0330*/  ISETP.NE.AND P0, PT, R2, RZ, PT ;  /* 0x000000ff0200720c */ /* 0x000fda0003f05270 */
[----:B------:R-:W-:Y:S01]  /*0340*/  @P0 FFMA R7, R0, 1.84467440737095516160e+19, RZ ;  /* 0x5f80000000070823 */ /* 0x000fe200000000ff */
[----:B------:R-:W-:Y:S08]  /*0350*/  @!P0 MUFU.RCP R5, R0 ;  /* 0x0000000000058308 */ /* 0x000ff00000001000 */
[----:B------:R-:W0:Y:S02]  /*0360*/  @P0 MUFU.RCP R2, R7 ;  /* 0x0000000700020308 */ /* 0x000e240000001000 */
[----:B0-----:R-:W-:-:S04]  /*0370*/  @P0 FFMA R8, R7, R2, -1 ;  /* 0xbf80000007080423 */ /* 0x001fc80000000002 */
[----:B------:R-:W-:-:S04]  /*0380*/  @P0 FADD.FTZ R9, -R8, -RZ ;  /* 0x800000ff08090221 */ /* 0x000fc80000010100 */
[----:B------:R-:W-:-:S04]  /*0390*/  @P0 FFMA R2, R2, R9, R2 ;  /* 0x0000000902020223 */ /* 0x000fc80000000002 */
[----:B------:R-:W-:Y:S01]  /*03a0*/  @P0 FFMA R5, R2, 1.84467440737095516160e+19, RZ ;  /* 0x5f80000002050823 */ /* 0x000fe200000000ff */
[----:B------:R-:W-:Y:S06]  /*03b0*/  BRA `(.L_x_14) ;  /* 0x0000000000887947 */ /* 0x000fec0003800000 */
.L_x_13:
[----:B------:R-:W-:-:S05]  /*03c0*/  VIADD R5, R2, 0xffffff03 ;  /* 0xffffff0302057836 */ /* 0x000fca0000000000 */
[----:B------:R-:W-:-:S13]  /*03d0*/  ISETP.GT.U32.AND P0, PT, R5, 0x1, PT ;  /* 0x000000010500780c */ /* 0x000fda0003f04070 */
[----:B------:R-:W-:Y:S05]  /*03e0*/  @P0 BRA `(.L_x_15) ;  /* 0x0000000000780947 */ /* 0x000fea0003800000 */
[----:B------:R-:W-:Y:S01]  /*03f0*/  LOP3.LUT R7, R0, 0x7fffff, RZ, 0xc0, !PT ;  /* 0x007fffff00077812 */ /* 0x000fe200078ec0ff */
[----:B------:R-:W-:-:S03]  /*0400*/  HFMA2 R12, -RZ, RZ, 0, 1.78813934326171875e-07 ;  /* 0x00000003ff0c7431 */ /* 0x000fc600000001ff */
[----:B------:R-:W-:-:S04]  /*0410*/  LOP3.LUT R7, R7, 0x3f800000, RZ, 0xfc, !PT ;  /* 0x3f80000007077812 */ /* 0x000fc800078efcff */
[----:B------:R-:W0:Y:S01]  /*0420*/  MUFU.RCP R8, R7 ;  /* 0x0000000700087308 */ /* 0x000e220000001000 */
[----:B------:R-:W-:Y:S01]  /*0430*/  SHF.L.U32 R11, R12, R5, RZ ;  /* 0x000000050c0b7219 */ /* 0x000fe200000006ff */
[----:B0-----:R-:W-:-:S04]  /*0440*/  FFMA R9, R7, R8, -1 ;  /* 0xbf80000007097423 */ /* 0x001fc80000000008 */
[----:B------:R-:W-:-:S04]  /*0450*/  FADD.FTZ R9, -R9, -RZ ;  /* 0x800000ff09097221 */ /* 0x000fc80000010100 */
[CCC-:B------:R-:W-:Y:S01]  /*0460*/  FFMA.RM R10, R8.reuse, R9.reuse, R8.reuse ;  /* 0x00000009080a7223 */ /* 0x1c0fe20000004008 */
[----:B------:R-:W-:-:S04]  /*0470*/  FFMA.RP R9, R8, R9, R8 ;  /* 0x0000000908097223 */ /* 0x000fc80000008008 */
[C---:B------:R-:W-:Y:S02]  /*0480*/  LOP3.LUT R8, R10.reuse, 0x7fffff, RZ, 0xc0, !PT ;  /* 0x007fffff0a087812 */ /* 0x040fe400078ec0ff */
[----:B------:R-:W-:Y:S02]  /*0490*/  FSETP.NEU.FTZ.AND P0, PT, R10, R9, PT ;  /* 0x000000090a00720b */ /* 0x000fe40003f1d000 */
[----:B------:R-:W-:Y:S02]  /*04a0*/  LOP3.LUT R8, R8, 0x800000, RZ, 0xfc, !PT ;  /* 0x0080000008087812 */ /* 0x000fe400078efcff */
[----:B------:R-:W-:Y:S02]  /*04b0*/  SEL R9, RZ, 0xffffffff, !P0 ;  /* 0xffffffffff097807 */ /* 0x000fe40004000000 */
[----:B------:R-:W-:-:S03]  /*04c0*/  LOP3.LUT R10, R11, R8, RZ, 0xc0, !PT ;  /* 0x000000080b0a7212 */ /* 0x000fc600078ec0ff */
[----:B------:R-:W-:Y:S01]  /*04d0*/  IMAD.MOV R9, RZ, RZ, -R9 ;  /* 0x000000ffff097224 */ /* 0x000fe200078e0a09 */
[----:B------:R-:W-:-:S04]  /*04e0*/  SHF.R.U32.HI R10, RZ, R5, R10 ;  /* 0x00000005ff0a7219 */ /* 0x000fc8000001160a */
[----:B------:R-:W-:Y:S02]  /*04f0*/  LOP3.LUT P1, RZ, R9, R5, R8, 0xf8, !PT ;  /* 0x0000000509ff7212 */ /* 0x000fe4000782f808 */
[C---:B------:R-:W-:Y:S02]  /*0500*/  LOP3.LUT P0, RZ, R10.reuse, 0x1, RZ, 0xc0, !PT ;  /* 0x000000010aff7812 */ /* 0x040fe4000780c0ff */
[----:B------:R-:W-:-:S04]  /*0510*/  LOP3.LUT P2, RZ, R10, 0x2, RZ, 0xc0, !PT ;  /* 0x000000020aff7812 */ /* 0x000fc8000784c0ff */
[----:B------:R-:W-:Y:S02]  /*0520*/  PLOP3.LUT P0, PT, P0, P1, P2, 0xe0, 0x0 ;  /* 0x000000000000781c */ /* 0x000fe40000703c20 */
[----:B------:R-:W-:Y:S02]  /*0530*/  LOP3.LUT P1, RZ, R0, 0x7fffff, RZ, 0xc0, !PT ;  /* 0x007fffff00ff7812 */ /* 0x000fe4000782c0ff */
[----:B------:R-:W-:-:S05]  /*0540*/  SEL R5, RZ, 0x1, !P0 ;  /* 0x00000001ff057807 */ /* 0x000fca0004000000 */
[----:B------:R-:W-:-:S05]  /*0550*/  IMAD.MOV R5, RZ, RZ, -R5 ;  /* 0x000000ffff057224 */ /* 0x000fca00078e0a05 */
[----:B------:R-:W-:Y:S01]  /*0560*/  ISETP.GE.AND P0, PT, R5, RZ, PT ;  /* 0x000000ff0500720c */ /* 0x000fe20003f06270 */
[----:B------:R-:W-:-:S05]  /*0570*/  VIADD R5, R2, 0xffffff04 ;  /* 0xffffff0402057836 */ /* 0x000fca0000000000 */
[----:B------:R-:W-:-:S07]  /*0580*/  SHF.R.U32.HI R5, RZ, R5, R8 ;  /* 0x00000005ff057219 */ /* 0x000fce0000011608 */
[----:B------:R-:W-:-:S05]  /*0590*/  @!P0 IADD3 R5, PT, PT, R5, 0x1, RZ ;  /* 0x0000000105058810 */ /* 0x000fca0007ffe0ff */
[----:B------:R-:W-:-:S05]  /*05a0*/  @!P1 IMAD.SHL.U32 R5, R5, 0x2, RZ ;  /* 0x0000000205059824 */ /* 0x000fca00078e00ff */
[----:B------:R-:W-:Y:S01]  /*05b0*/  LOP3.LUT R5, R5, 0x80000000, R0, 0xf8, !PT ;  /* 0x8000000005057812 */ /* 0x000fe200078ef800 */
[----:B------:R-:W-:Y:S06]  /*05c0*/  BRA `(.L_x_14) ;  /* 0x0000000000047947 */ /* 0x000fec0003800000 */
.L_x_15:
[----:B------:R0:W1:Y:S02]  /*05d0*/  MUFU.RCP R5, R0 ;  /* 0x0000000000057308 */ /* 0x0000640000001000 */
.L_x_14:
[----:B------:R-:W-:Y:S05]  /*05e0*/  BSYNC.RECONVERGENT B1 ;  /* 0x0000000000017941 */ /* 0x000fea0003800200 */
.L_x_12:
[----:B------:R-:W-:-:S04]  /*05f0*/  IMAD.MOV.U32 R7, RZ, RZ, 0x0 ;  /* 0x00000000ff077424 */ /* 0x000fc800078e00ff */
[----:B01----:R-:W-:Y:S05]  /*0600*/  RET.REL.NODEC R6 `(_Z24sigmoidActivationForwardIffEvmPT_PT0_) ;  /* 0xfffffff8067c7950 */ /* 0x003fea0003c3ffff */
.L_x_16:
        /* <DEDUP_REMOVED lines=15> */
.L_x_18:


//--------------------- .nv.shared.reserved.0     --------------------------
	.section	.nv.shared.reserved.0,"aw",@nobits
	.weak		__nv_reservedSMEM_offset_0_alias
	.size		__nv_reservedSMEM_offset_0_alias, 0, 64
	.other		__nv_reservedSMEM_offset_0_alias,@"STO_CUDA_RESERVED_SHARED STV_DEFAULT"
__nv_reservedSMEM_offset_0_alias:
	.zero		0
	.zero		64


//--------------------- .nv.constant0._Z24sigmoidActivationForwardIddEvmPT_PT0_ --------------------------
	.section	.nv.constant0._Z24sigmoidActivationForwardIddEvmPT_PT0_,"a",@progbits
	.sectionflags	@""
	.align	4
.nv.constant0._Z24sigmoidActivationForwardIddEvmPT_PT0_:
	.zero		920


//--------------------- .nv.constant0._Z24sigmoidActivationForwardIffEvmPT_PT0_ --------------------------
	.section	.nv.constant0._Z24sigmoidActivationForwardIffEvmPT_PT0_,"a",@progbits
	.sectionflags	@""
	.align	4
.nv.constant0._Z24sigmoidActivationForwardIffEvmPT_PT0_:
	.zero		920


//--------------------- SYMBOLS --------------------------

	.type		.nv.reservedSmem.offset0,@object
	.size		.nv.reservedSmem.offset0,0x4
